	.headerflags	@"EF_CUDA_TEXMODE_UNIFIED EF_CUDA_64BIT_ADDRESS EF_CUDA_ACCELERATORS EF_CUDA_SM90 EF_CUDA_VIRTUAL_SM(EF_CUDA_SM90)"
	.elftype	@"ET_EXEC"


//--------------------- .nv.info                  --------------------------
	.section	.nv.info,"",@"SHT_CUDA_INFO"
	.align	4


	//----- nvinfo : EIATTR_REGCOUNT
	.align		4
        /*0000*/ 	.byte	0x04, 0x2f
        /*0002*/ 	.short	(.L_1 - .L_0)
	.align		4
.L_0:
        /*0004*/ 	.word	index@(triton_poi_fused__softmax_div_masked_fill_3)
        /*0008*/ 	.word	0x00000014


	//----- nvinfo : EIATTR_MIN_STACK_SIZE
	.align		4
.L_1:
        /*000c*/ 	.byte	0x04, 0x12
        /*000e*/ 	.short	(.L_3 - .L_2)
	.align		4
.L_2:
        /*0010*/ 	.word	index@(triton_poi_fused__softmax_div_masked_fill_3)
        /*0014*/ 	.word	0x00000000


	//----- nvinfo : EIATTR_FRAME_SIZE
	.align		4
.L_3:
        /*0018*/ 	.byte	0x04, 0x11
        /*001a*/ 	.short	(.L_5 - .L_4)
	.align		4
.L_4:
        /*001c*/ 	.word	index@(triton_poi_fused__softmax_div_masked_fill_3)
        /*0020*/ 	.word	0x00000000


	//----- nvinfo : EIATTR_MIN_STACK_SIZE
	.align		4
.L_5:
        /*0024*/ 	.byte	0x04, 0x12
        /*0026*/ 	.short	(.L_7 - .L_6)
	.align		4
.L_6:
        /*0028*/ 	.word	index@(triton_poi_fused__softmax_div_masked_fill_3)
        /*002c*/ 	.word	0x00000000
.L_7:


//--------------------- .nv.info.triton_poi_fused__softmax_div_masked_fill_3 --------------------------
	.section	.nv.info.triton_poi_fused__softmax_div_masked_fill_3,"",@"SHT_CUDA_INFO"
	.sectionflags	@""
	.align	4


	//----- nvinfo : EIATTR_CUDA_API_VERSION
	.align		4
        /*0000*/ 	.byte	0x04, 0x37
        /*0002*/ 	.short	(.L_9 - .L_8)
.L_8:
        /*0004*/ 	.word	0x0000007c


	//----- nvinfo : EIATTR_KPARAM_INFO
	.align		4
.L_9:
        /*0008*/ 	.byte	0x04, 0x17
        /*000a*/ 	.short	(.L_11 - .L_10)
.L_10:
        /*000c*/ 	.word	0x00000000
        /*0010*/ 	.short	0x0005
        /*0012*/ 	.short	0x0028
        /*0014*/ 	.byte	0x00, 0xf0, 0x11, 0x00


	//----- nvinfo : EIATTR_KPARAM_INFO
	.align		4
.L_11:
        /*0018*/ 	.byte	0x04, 0x17
        /*001a*/ 	.short	(.L_13 - .L_12)
.L_12:
        /*001c*/ 	.word	0x00000000
        /*0020*/ 	.short	0x0004
        /*0022*/ 	.short	0x0020
        /*0024*/ 	.byte	0x00, 0xf4, 0x21, 0x00


	//----- nvinfo : EIATTR_KPARAM_INFO
	.align		4
.L_13:
        /*0028*/ 	.byte	0x04, 0x17
        /*002a*/ 	.short	(.L_15 - .L_14)
.L_14:
        /*002c*/ 	.word	0x00000000
        /*0030*/ 	.short	0x0003
        /*0032*/ 	.short	0x0018
        /*0034*/ 	.byte	0x00, 0xf4, 0x21, 0x00


	//----- nvinfo : EIATTR_KPARAM_INFO
	.align		4
.L_15:
        /*0038*/ 	.byte	0x04, 0x17
        /*003a*/ 	.short	(.L_17 - .L_16)
.L_16:
        /*003c*/ 	.word	0x00000000
        /*0040*/ 	.short	0x0002
        /*0042*/ 	.short	0x0010
        /*0044*/ 	.byte	0x00, 0xf4, 0x21, 0x00


	//----- nvinfo : EIATTR_KPARAM_INFO
	.align		4
.L_17:
        /*0048*/ 	.byte	0x04, 0x17
        /*004a*/ 	.short	(.L_19 - .L_18)
.L_18:
        /*004c*/ 	.word	0x00000000
        /*0050*/ 	.short	0x0001
        /*0052*/ 	.short	0x0008
        /*0054*/ 	.byte	0x00, 0xf4, 0x21, 0x00


	//----- nvinfo : EIATTR_KPARAM_INFO
	.align		4
.L_19:
        /*0058*/ 	.byte	0x04, 0x17
        /*005a*/ 	.short	(.L_21 - .L_20)
.L_20:
        /*005c*/ 	.word	0x00000000
        /*0060*/ 	.short	0x0000
        /*0062*/ 	.short	0x0000
        /*0064*/ 	.byte	0x00, 0xf4, 0x21, 0x00


	//----- nvinfo : EIATTR_SPARSE_MMA_MASK
	.align		4
.L_21:
        /*0068*/ 	.byte	0x03, 0x50
        /*006a*/ 	.short	0x0000


	//----- nvinfo : EIATTR_MAXREG_COUNT
	.align		4
        /*006c*/ 	.byte	0x03, 0x1b
        /*006e*/ 	.short	0x00ff


	//----- nvinfo : EIATTR_EXIT_INSTR_OFFSETS
	.align		4
        /*0070*/ 	.byte	0x04, 0x1c
        /*0072*/ 	.short	(.L_23 - .L_22)


	//   ....[0]....
.L_22:
        /*0074*/ 	.word	0x00000530


	//   ....[1]....
        /*0078*/ 	.word	0x00000550


	//----- nvinfo : EIATTR_REQNTID
	.align		4
.L_23:
        /*007c*/ 	.byte	0x04, 0x10
        /*007e*/ 	.short	(.L_25 - .L_24)
.L_24:
        /*0080*/ 	.word	0x00000080
        /*0084*/ 	.word	0x00000001
        /*0088*/ 	.word	0x00000001


	//----- nvinfo : EIATTR_CBANK_PARAM_SIZE
	.align		4
.L_25:
        /*008c*/ 	.byte	0x03, 0x19
        /*008e*/ 	.short	0x002c


	//----- nvinfo : EIATTR_PARAM_CBANK
	.align		4
        /*0090*/ 	.byte	0x04, 0x0a
        /*0092*/ 	.short	(.L_27 - .L_26)
	.align		4
.L_26:
        /*0094*/ 	.word	index@(.nv.constant0.triton_poi_fused__softmax_div_masked_fill_3)
        /*0098*/ 	.short	0x0210
        /*009a*/ 	.short	0x002c


	//----- nvinfo : EIATTR_SW_WAR
	.align		4
.L_27:
        /*009c*/ 	.byte	0x04, 0x36
        /*009e*/ 	.short	(.L_29 - .L_28)
.L_28:
        /*00a0*/ 	.word	0x00000008
.L_29:


//--------------------- .nv.callgraph             --------------------------
	.section	.nv.callgraph,"",@"SHT_CUDA_CALLGRAPH"
	.align	4
	.sectionentsize	8
	.align		4
        /*0000*/ 	.word	0x00000000
	.align		4
        /*0004*/ 	.word	0xffffffff
	.align		4
        /*0008*/ 	.word	0x00000000
	.align		4
        /*000c*/ 	.word	0xfffffffe
	.align		4
        /*0010*/ 	.word	0x00000000
	.align		4
        /*0014*/ 	.word	0xfffffffd
	.align		4
        /*0018*/ 	.word	0x00000000
	.align		4
        /*001c*/ 	.word	0xfffffffc


//--------------------- .text.triton_poi_fused__softmax_div_masked_fill_3 --------------------------
	.section	.text.triton_poi_fused__softmax_div_masked_fill_3,"ax",@progbits
	.align	128
        .global         triton_poi_fused__softmax_div_masked_fill_3
        .type           triton_poi_fused__softmax_div_masked_fill_3,@function
        .size           triton_poi_fused__softmax_div_masked_fill_3,(.L_x_1 - triton_poi_fused__softmax_div_masked_fill_3)
        .other          triton_poi_fused__softmax_div_masked_fill_3,@"STO_CUDA_ENTRY STV_DEFAULT"
triton_poi_fused__softmax_div_masked_fill_3:
.text.triton_poi_fused__softmax_div_masked_fill_3:
[----:B------:R-:W0:Y:S01]  /*0000*/  LDC R1, c[0x0][0x28] ;  /* 0x00000a00ff017b82 */ /* 0x000e220000000800 */
[----:B------:R-:W1:Y:S07]  /*0010*/  S2R R0, SR_TID.X ;  /* 0x0000000000007919 */ /* 0x000e6e0000002100 */
[----:B------:R-:W2:Y:S01]  /*0020*/  LDC.64 R4, c[0x0][0x220] ;  /* 0x00008800ff047b82 */ /* 0x000ea20000000a00 */
[----:B------:R-:W-:Y:S01]  /*0030*/  ULDC.64 UR4, c[0x0][0x208] ;  /* 0x0000820000047ab9 */ /* 0x000fe20000000a00 */
[----:B------:R-:W-:Y:S01]  /*0040*/  ULDC.64 UR6, c[0x0][0x218] ;  /* 0x0000860000067ab9 */ /* 0x000fe20000000a00 */
[----:B------:R-:W3:Y:S05]  /*0050*/  S2R R13, SR_CTAID.X ;  /* 0x00000000000d7919 */ /* 0x000eea0000002500 */
[----:B------:R-:W4:Y:S08]  /*0060*/  LDC.64 R6, c[0x0][0x210] ;  /* 0x00008400ff067b82 */ /* 0x000f300000000a00 */
[----:B------:R-:W5:Y:S01]  /*0070*/  LDC.64 R8, c[0x0][0x228] ;  /* 0x00008a00ff087b82 */ /* 0x000f620000000a00 */
[----:B--2---:R4:W2:Y:S01]  /*0080*/  LDG.E R14, desc[UR4][R4.64] ;  /* 0x00000004040e7981 */ /* 0x0048a2000c1e1900 */
[----:B-1----:R-:W-:Y:S01]  /*0090*/  IMAD.SHL.U32 R0, R0, 0x2, RZ ;  /* 0x0000000200007824 */ /* 0x002fe200078e00ff */
[----:B---3--:R-:W-:-:S04]  /*00a0*/  SHF.R.S32.HI R12, RZ, 0x17, R13 ;  /* 0x00000017ff0c7819 */ /* 0x008fc8000001140d */
[----:B------:R-:W-:Y:S02]  /*00b0*/  LOP3.LUT R0, R0, 0xfe, RZ, 0xc0, !PT ;  /* 0x000000fe00007812 */ /* 0x000fe400078ec0ff */
[----:B------:R-:W-:-:S03]  /*00c0*/  SGXT R12, R12, 0x1 ;  /* 0x000000010c0c781a */ /* 0x000fc60000000200 */
[----:B------:R-:W-:-:S05]  /*00d0*/  IMAD R13, R13, 0x100, R0 ;  /* 0x000001000d0d7824 */ /* 0x000fca00078e0200 */
[----:B------:R-:W-:-:S04]  /*00e0*/  LEA.HI R0, R12, R13, RZ, 0x6 ;  /* 0x0000000d0c007211 */ /* 0x000fc800078f30ff */
[----:B------:R-:W-:Y:S02]  /*00f0*/  LOP3.LUT R0, R0, 0xffffffc0, RZ, 0xc0, !PT ;  /* 0xffffffc000007812 */ /* 0x000fe400078ec0ff */
[----:B------:R-:W-:Y:S02]  /*0100*/  ISETP.GE.AND P0, PT, R13, 0x100, PT ;  /* 0x000001000d00780c */ /* 0x000fe40003f06270 */
[----:B------:R-:W-:-:S04]  /*0110*/  IADD3 R0, R13, -R0, RZ ;  /* 0x800000000d007210 */ /* 0x000fc80007ffe0ff */
[----:B------:R-:W-:Y:S02]  /*0120*/  IADD3 R10, P1, R0, UR6, RZ ;  /* 0x00000006000a7c10 */ /* 0x000fe4000ff3e0ff */
[----:B------:R-:W-:Y:S02]  /*0130*/  CS2R R2, SRZ ;  /* 0x0000000000027805 */ /* 0x000fe4000001ff00 */
[----:B------:R-:W-:Y:S02]  /*0140*/  LEA.HI.X.SX32 R11, R0, UR7, 0x1, P1 ;  /* 0x00000007000b7c11 */ /* 0x000fe400088f0eff */
[----:B------:R-:W-:Y:S01]  /*0150*/  PRMT R0, RZ, 0x7610, R0 ;  /* 0x00007610ff007816 */ /* 0x000fe20000000000 */
[----:B----4-:R-:W-:-:S05]  /*0160*/  IMAD.WIDE R4, R13, 0x4, R6 ;  /* 0x000000040d047825 */ /* 0x010fca00078e0206 */
[----:B------:R1:W3:Y:S04]  /*0170*/  @!P0 LDG.E.EL.U16 R0, desc[UR4][R10.64] ;  /* 0x000000040a008981 */ /* 0x0002e8000c2e1500 */
[----:B------:R-:W4:Y:S01]  /*0180*/  @!P0 LDG.E.64 R2, desc[UR4][R4.64] ;  /* 0x0000000404028981 */ /* 0x000f22000c1e1b00 */
[----:B------:R-:W-:Y:S02]  /*0190*/  LEA.HI R6, R12, R13, RZ, 0x2 ;  /* 0x0000000d0c067211 */ /* 0x000fe400078f10ff */
[----:B------:R-:W1:Y:S02]  /*01a0*/  LDC.64 R12, c[0x0][0x230] ;  /* 0x00008c00ff0c7b82 */ /* 0x000e640000000a00 */
[----:B------:R-:W-:Y:S02]  /*01b0*/  SHF.R.S32.HI R15, RZ, 0x2, R6 ;  /* 0x00000002ff0f7819 */ /* 0x000fe40000011406 */
[----:B------:R-:W-:-:S03]  /*01c0*/  CS2R R16, SRZ ;  /* 0x0000000000107805 */ /* 0x000fc6000001ff00 */
[----:B-----5:R-:W-:-:S05]  /*01d0*/  IMAD.WIDE R6, R15, 0x4, R8 ;  /* 0x000000040f067825 */ /* 0x020fca00078e0208 */
[----:B------:R-:W5:Y:S04]  /*01e0*/  @!P0 LDG.E.EL R16, desc[UR4][R6.64] ;  /* 0x0000000406108981 */ /* 0x000f68000c2e1900 */
[----:B------:R3:W5:Y:S01]  /*01f0*/  @!P0 LDG.E.EL R17, desc[UR4][R6.64] ;  /* 0x0000000406118981 */ /* 0x000762000c2e1900 */
[----:B-1----:R-:W-:Y:S01]  /*0200*/  CS2R R10, SRZ ;  /* 0x00000000000a7805 */ /* 0x002fe2000001ff00 */
[----:B0-----:R-:W-:-:S05]  /*0210*/  IMAD.WIDE R8, R15, 0x4, R12 ;  /* 0x000000040f087825 */ /* 0x001fca00078e020c */
[----:B------:R-:W5:Y:S04]  /*0220*/  @!P0 LDG.E.EL R11, desc[UR4][R8.64] ;  /* 0x00000004080b8981 */ /* 0x000f68000c2e1900 */
[----:B------:R-:W5:Y:S01]  /*0230*/  @!P0 LDG.E.EL R10, desc[UR4][R8.64] ;  /* 0x00000004080a8981 */ /* 0x000f62000c2e1900 */
[C---:B--2---:R-:W-:Y:S02]  /*0240*/  FSETP.GT.AND P1, PT, |R14|.reuse, 8.50705917302346158658e+37, PT ;  /* 0x7e8000000e00780b */ /* 0x044fe40003f24200 */
[----:B------:R-:W-:-:S11]  /*0250*/  FSETP.GEU.AND P2, PT, |R14|, 1.175494350822287508e-38, PT ;  /* 0x008000000e00780b */ /* 0x000fd60003f4e200 */
[----:B------:R-:W-:-:S04]  /*0260*/  @P1 FMUL R14, R14, 0.25 ;  /* 0x3e8000000e0e1820 */ /* 0x000fc80000400000 */
[----:B------:R-:W-:-:S06]  /*0270*/  @!P2 FMUL R14, R14, 16777216 ;  /* 0x4b8000000e0ea820 */ /* 0x000fcc0000400000 */
[----:B------:R-:W0:Y:S01]  /*0280*/  MUFU.RCP R14, R14 ;  /* 0x0000000e000e7308 */ /* 0x000e220000001000 */
[----:B---3--:R-:W-:Y:S01]  /*0290*/  LOP3.LUT R6, R0, 0xffff, RZ, 0xc0, !PT ;  /* 0x0000ffff00067812 */ /* 0x008fe200078ec0ff */
[----:B----4-:R-:W-:-:S03]  /*02a0*/  @P1 FMUL R2, R2, 0.25 ;  /* 0x3e80000002021820 */ /* 0x010fc60000400000 */
[----:B------:R-:W-:Y:S01]  /*02b0*/  SHF.R.U32.HI R6, RZ, 0x8, R6 ;  /* 0x00000008ff067819 */ /* 0x000fe20000011606 */
[----:B------:R-:W-:Y:S01]  /*02c0*/  @P1 FMUL R3, R3, 0.25 ;  /* 0x3e80000003031820 */ /* 0x000fe20000400000 */
[----:B------:R-:W-:Y:S02]  /*02d0*/  @!P2 FMUL R2, R2, 16777216 ;  /* 0x4b8000000202a820 */ /* 0x000fe40000400000 */
[----:B------:R-:W-:Y:S01]  /*02e0*/  PRMT R6, R6, 0x9910, RZ ;  /* 0x0000991006067816 */ /* 0x000fe200000000ff */
[----:B------:R-:W-:Y:S01]  /*02f0*/  @!P2 FMUL R3, R3, 16777216 ;  /* 0x4b8000000303a820 */ /* 0x000fe20000400000 */
[----:B------:R-:W-:Y:S01]  /*0300*/  LOP3.LUT P1, RZ, R0, 0xff, RZ, 0xc0, !PT ;  /* 0x000000ff00ff7812 */ /* 0x000fe2000782c0ff */
[C---:B0-----:R-:W-:Y:S01]  /*0310*/  FMUL R2, R14.reuse, R2 ;  /* 0x000000020e027220 */ /* 0x041fe20000400000 */
[----:B------:R-:W-:Y:S01]  /*0320*/  MOV R0, R6 ;  /* 0x0000000600007202 */ /* 0x000fe20000000f00 */
[----:B------:R-:W-:-:S03]  /*0330*/  FMUL R3, R14, R3 ;  /* 0x000000030e037220 */ /* 0x000fc60000400000 */
[----:B------:R-:W-:Y:S02]  /*0340*/  FSEL R7, R2, -1.00000000000000000000e+10, !P1 ;  /* 0xd01502f902077808 */ /* 0x000fe40004800000 */
[----:B------:R-:W-:-:S04]  /*0350*/  ISETP.NE.AND P1, PT, R0, RZ, PT ;  /* 0x000000ff0000720c */ /* 0x000fc80003f25270 */
[----:B------:R-:W-:Y:S01]  /*0360*/  FSEL R0, R3, -1.00000000000000000000e+10, !P1 ;  /* 0xd01502f903007808 */ /* 0x000fe20004800000 */
[----:B-----5:R-:W-:-:S04]  /*0370*/  FADD R7, R7, -R16 ;  /* 0x8000001007077221 */ /* 0x020fc80000000000 */
[----:B------:R-:W-:Y:S01]  /*0380*/  FADD R0, R0, -R17 ;  /* 0x8000001100007221 */ /* 0x000fe20000000000 */
[----:B------:R-:W-:-:S03]  /*0390*/  FMUL R7, R7, 1.4426950216293334961 ;  /* 0x3fb8aa3b07077820 */ /* 0x000fc60000400000 */
[----:B------:R-:W-:Y:S02]  /*03a0*/  FMUL R2, R0, 1.4426950216293334961 ;  /* 0x3fb8aa3b00027820 */ /* 0x000fe40000400000 */
[----:B------:R-:W-:-:S03]  /*03b0*/  FSETP.GEU.AND P3, PT, R7, -126, PT ;  /* 0xc2fc00000700780b */ /* 0x000fc60003f6e000 */
[----:B------:R-:W-:Y:S02]  /*03c0*/  FSETP.GEU.AND P4, PT, R2, -126, PT ;  /* 0xc2fc00000200780b */ /* 0x000fe40003f8e000 */
[C---:B------:R-:W-:Y:S02]  /*03d0*/  FSETP.GT.AND P1, PT, |R11|.reuse, 8.50705917302346158658e+37, PT ;  /* 0x7e8000000b00780b */ /* 0x040fe40003f24200 */
[C---:B------:R-:W-:Y:S02]  /*03e0*/  FSETP.GT.AND P2, PT, |R10|.reuse, 8.50705917302346158658e+37, PT ;  /* 0x7e8000000a00780b */ /* 0x040fe40003f44200 */
[----:B------:R-:W-:Y:S02]  /*03f0*/  FSETP.GEU.AND P5, PT, |R11|, 1.175494350822287508e-38, PT ;  /* 0x008000000b00780b */ /* 0x000fe40003fae200 */
[----:B------:R-:W-:Y:S02]  /*0400*/  FSETP.GEU.AND P6, PT, |R10|, 1.175494350822287508e-38, PT ;  /* 0x008000000a00780b */ /* 0x000fe40003fce200 */
[----:B------:R-:W-:-:S03]  /*0410*/  @!P3 FMUL R7, R7, 0.5 ;  /* 0x3f0000000707b820 */ /* 0x000fc60000400000 */
[----:B------:R-:W-:Y:S01]  /*0420*/  @!P4 FMUL R2, R2, 0.5 ;  /* 0x3f0000000202c820 */ /* 0x000fe20000400000 */
[----:B------:R-:W0:Y:S01]  /*0430*/  MUFU.EX2 R0, R7 ;  /* 0x0000000700007308 */ /* 0x000e220000000800 */
[----:B------:R-:W-:Y:S02]  /*0440*/  @P1 FMUL R11, R11, 0.25 ;  /* 0x3e8000000b0b1820 */ /* 0x000fe40000400000 */
[----:B------:R-:W-:-:S05]  /*0450*/  @P2 FMUL R10, R10, 0.25 ;  /* 0x3e8000000a0a2820 */ /* 0x000fca0000400000 */
[----:B------:R-:W1:Y:S01]  /*0460*/  MUFU.EX2 R3, R2 ;  /* 0x0000000200037308 */ /* 0x000e620000000800 */
[----:B------:R-:W-:Y:S01]  /*0470*/  @!P5 FMUL R11, R11, 16777216 ;  /* 0x4b8000000b0bd820 */ /* 0x000fe20000400000 */
[----:B------:R-:W-:-:S06]  /*0480*/  @!P6 FMUL R10, R10, 16777216 ;  /* 0x4b8000000a0ae820 */ /* 0x000fcc0000400000 */
[----:B------:R-:W2:Y:S01]  /*0490*/  MUFU.RCP R9, R11 ;  /* 0x0000000b00097308 */ /* 0x000ea20000001000 */
[----:B0-----:R-:W-:-:S07]  /*04a0*/  @!P3 FMUL R0, R0, R0 ;  /* 0x000000000000b220 */ /* 0x001fce0000400000 */
[----:B------:R-:W0:Y:S01]  /*04b0*/  MUFU.RCP R6, R10 ;  /* 0x0000000a00067308 */ /* 0x000e220000001000 */
[----:B-1----:R-:W-:Y:S01]  /*04c0*/  @!P4 FMUL R3, R3, R3 ;  /* 0x000000030303c220 */ /* 0x002fe20000400000 */
[----:B------:R-:W-:-:S03]  /*04d0*/  @P1 FMUL R0, R0, 0.25 ;  /* 0x3e80000000001820 */ /* 0x000fc60000400000 */
[----:B------:R-:W-:Y:S01]  /*04e0*/  @P2 FMUL R3, R3, 0.25 ;  /* 0x3e80000003032820 */ /* 0x000fe20000400000 */
[----:B------:R-:W-:-:S03]  /*04f0*/  @!P5 FMUL R0, R0, 16777216 ;  /* 0x4b8000000000d820 */ /* 0x000fc60000400000 */
[----:B------:R-:W-:Y:S01]  /*0500*/  @!P6 FMUL R3, R3, 16777216 ;  /* 0x4b8000000303e820 */ /* 0x000fe20000400000 */
[----:B--2---:R-:W-:-:S03]  /*0510*/  FMUL R2, R9, R0 ;  /* 0x0000000009027220 */ /* 0x004fc60000400000 */
[----:B0-----:R-:W-:Y:S01]  /*0520*/  FMUL R3, R6, R3 ;  /* 0x0000000306037220 */ /* 0x001fe20000400000 */
[----:B------:R-:W-:Y:S06]  /*0530*/  @P0 EXIT ;  /* 0x000000000000094d */ /* 0x000fec0003800000 */
[----:B------:R-:W-:Y:S01]  /*0540*/  STG.E.64 desc[UR4][R4.64], R2 ;  /* 0x0000000204007986 */ /* 0x000fe2000c101b04 */
[----:B------:R-:W-:Y:S05]  /*0550*/  EXIT ;  /* 0x000000000000794d */ /* 0x000fea0003800000 */
.L_x_0:
[----:B------:R-:W-:-:S00]  /*0560*/  BRA `(.L_x_0) ;  /* 0xfffffffc00fc7947 */ /* 0x000fc0000383ffff */
[----:B------:R-:W-:-:S00]  /*0570*/  NOP ;  /* 0x0000000000007918 */ /* 0x000fc00000000000 */
        /* <DEDUP_REMOVED lines=8> */
.L_x_1:


//--------------------- .nv.constant0.triton_poi_fused__softmax_div_masked_fill_3 --------------------------
	.section	.nv.constant0.triton_poi_fused__softmax_div_masked_fill_3,"a",@progbits
	.sectionflags	@""
	.align	4
.nv.constant0.triton_poi_fused__softmax_div_masked_fill_3:
	.zero		572
